//
// Generated by NVIDIA NVVM Compiler
//
// Compiler Build ID: CL-36424714
// Cuda compilation tools, release 13.0, V13.0.88
// Based on NVVM 20.0.0
//

.version 9.0
.target sm_100
.address_size 64

	// .globl	_Z12helloFromGPUv
.extern .func  (.param .b32 func_retval0) vprintf
(
	.param .b64 vprintf_param_0,
	.param .b64 vprintf_param_1
)
;
.global .align 1 .b8 $str[23] = {104, 101, 108, 108, 111, 32, 119, 111, 114, 108, 100, 32, 102, 114, 111, 109, 32, 71, 80, 85, 33, 10};

.visible .entry _Z12helloFromGPUv()
{
	.reg .b32 	%r<3>;
	.reg .b64 	%rd<3>;

	mov.u64 	%rd1, $str;
	cvta.global.u64 	%rd2, %rd1;
	{ // callseq 0, 0
	.param .b64 param0;
	st.param.b64 	[param0], %rd2;
	.param .b64 param1;
	st.param.b64 	[param1], 0;
	.param .b32 retval0;
	call.uni (retval0), 
	vprintf, 
	(
	param0, 
	param1
	);
	ld.param.b32 	%r1, [retval0];
	} // callseq 0
	ret;

}


// ===== COMPILED SASS (sm_100) =====

	.target	sm_100

	.elftype	@"ET_EXEC"


//--------------------- .note.nv.tkinfo           --------------------------
	.section	.note.nv.tkinfo,"",@"SHT_NOTE"
	.sectionflags	@"SHF_NOTE_NV_TKINFO"
	.tkinfo
        /*0018*/ 	.word	0x00000002
        /*0030*/ 	.string	""
        /*0030*/ 	.string	"ptxas"
        /*0030*/ 	.string	"Cuda compilation tools, release 13.0, V13.0.88"
        /*0030*/ 	.string	"Build cuda_13.0.r13.0/compiler.36424714_0"
        /*0030*/ 	.string	"-arch sm_100 -m 64 "



//--------------------- .note.nv.cuinfo           --------------------------
	.section	.note.nv.cuinfo,"",@"SHT_NOTE"
	.sectionflags	@"SHF_NOTE_NV_CUINFO"
        /*0018*/ 	.short	0x0002
        /*001a*/ 	.short	0x0064
        /*001c*/ 	.short	0x0082
	.zero		2


//--------------------- .nv.info                  --------------------------
	.section	.nv.info,"",@"SHT_CUDA_INFO"
	.align	4


	//----- nvinfo : EIATTR_REGCOUNT
	.align		4
        /*0000*/ 	.byte	0x04, 0x2f
        /*0002*/ 	.short	(.L_2 - .L_1)
	.align		4
.L_1:
        /*0004*/ 	.word	index@(_Z12helloFromGPUv)
        /*0008*/ 	.word	0x00000018


	//----- nvinfo : EIATTR_FRAME_SIZE
	.align		4
.L_2:
        /*000c*/ 	.byte	0x04, 0x11
        /*000e*/ 	.short	(.L_4 - .L_3)
	.align		4
.L_3:
        /*0010*/ 	.word	index@(_Z12helloFromGPUv)
        /*0014*/ 	.word	0x00000000


	//----- nvinfo : EIATTR_MIN_STACK_SIZE
	.align		4
.L_4:
        /*0018*/ 	.byte	0x04, 0x12
        /*001a*/ 	.short	(.L_6 - .L_5)
	.align		4
.L_5:
        /*001c*/ 	.word	index@(_Z12helloFromGPUv)
        /*0020*/ 	.word	0x00000000
.L_6:


//--------------------- .nv.compat                --------------------------
	.section	.nv.compat,"",@"SHT_CUDA_COMPAT_INFO"
	.align	4
        /*0000*/ 	.byte	0x02, 0x09, 0x00, 0x00, 0x02, 0x02, 0x01, 0x00, 0x02, 0x05, 0x05, 0x00, 0x03, 0x07, 0x01, 0x01
        /*0010*/ 	.byte	0x02, 0x03, 0x00, 0x00, 0x02, 0x06, 0x01, 0x00, 0x04, 0x0b, 0x08, 0x00, 0x09, 0x00, 0x00, 0x00
        /*0020*/ 	.byte	0x00, 0x00, 0x00, 0x00


//--------------------- .nv.info._Z12helloFromGPUv --------------------------
	.section	.nv.info._Z12helloFromGPUv,"",@"SHT_CUDA_INFO"
	.sectionflags	@""
	.align	4


	//----- nvinfo : EIATTR_CUDA_API_VERSION
	.align		4
        /*0000*/ 	.byte	0x04, 0x37
        /*0002*/ 	.short	(.L_8 - .L_7)
.L_7:
        /*0004*/ 	.word	0x00000082


	//----- nvinfo : EIATTR_SPARSE_MMA_MASK
	.align		4
.L_8:
        /*0008*/ 	.byte	0x03, 0x50
        /*000a*/ 	.short	0x0000


	//----- nvinfo : EIATTR_MAXREG_COUNT
	.align		4
        /*000c*/ 	.byte	0x03, 0x1b
        /*000e*/ 	.short	0x00ff


	//----- nvinfo : EIATTR_EXTERNS
	.align		4
        /*0010*/ 	.byte	0x04, 0x0f
        /*0012*/ 	.short	(.L_10 - .L_9)


	//   ....[0]....
	.align		4
.L_9:
        /*0014*/ 	.word	index@(vprintf)


	//----- nvinfo : EIATTR_MERCURY_ISA_VERSION
	.align		4
.L_10:
        /*0018*/ 	.byte	0x03, 0x5f
        /*001a*/ 	.short	0x0101


	//----- nvinfo : EIATTR_VRC_CTA_INIT_COUNT
	.align		4
        /*001c*/ 	.byte	0x02, 0x4a
	.zero		1
	.zero		1


	//----- nvinfo : EIATTR_SYSCALL_OFFSETS
	.align		4
        /*0020*/ 	.byte	0x04, 0x46
        /*0022*/ 	.short	(.L_12 - .L_11)


	//   ....[0]....
.L_11:
        /*0024*/ 	.word	0x00000080


	//----- nvinfo : EIATTR_EXIT_INSTR_OFFSETS
	.align		4
.L_12:
        /*0028*/ 	.byte	0x04, 0x1c
        /*002a*/ 	.short	(.L_14 - .L_13)


	//   ....[0]....
.L_13:
        /*002c*/ 	.word	0x00000090


	//----- nvinfo : EIATTR_SW_WAR
	.align		4
.L_14:
        /*0030*/ 	.byte	0x04, 0x36
        /*0032*/ 	.short	(.L_16 - .L_15)
.L_15:
        /*0034*/ 	.word	0x00000008
.L_16:


//--------------------- .nv.callgraph             --------------------------
	.section	.nv.callgraph,"",@"SHT_CUDA_CALLGRAPH"
	.align	4
	.sectionentsize	8
	.align		4
        /*0000*/ 	.word	0x00000000
	.align		4
        /*0004*/ 	.word	0xffffffff
	.align		4
        /*0008*/ 	.word	index@(_Z12helloFromGPUv)
	.align		4
        /*000c*/ 	.word	index@(vprintf)
	.align		4
        /*0010*/ 	.word	0x00000000
	.align		4
        /*0014*/ 	.word	0xfffffffe
	.align		4
        /*0018*/ 	.word	0x00000000
	.align		4
        /*001c*/ 	.word	0xfffffffd
	.align		4
        /*0020*/ 	.word	0x00000000
	.align		4
        /*0024*/ 	.word	0xfffffffc


//--------------------- .nv.constant4             --------------------------
	.section	.nv.constant4,"a",@progbits
	.align	8
	.align		8
.nv.constant4:
        /*0000*/ 	.dword	vprintf
	.align		8
        /*0008*/ 	.dword	$str


//--------------------- .text._Z12helloFromGPUv   --------------------------
	.section	.text._Z12helloFromGPUv,"ax",@progbits
	.align	128
        .global         _Z12helloFromGPUv
        .type           _Z12helloFromGPUv,@function
        .size           _Z12helloFromGPUv,(.L_x_2 - _Z12helloFromGPUv)
        .other          _Z12helloFromGPUv,@"STO_CUDA_ENTRY STV_DEFAULT"
_Z12helloFromGPUv:
.text._Z12helloFromGPUv:
[----:B------:R-:W0:Y:S01]  /*0000*/  LDC R1, c[0x0][0x37c] ;  /* 0x0000df00ff017b82 */ /* 0x000e220000000800 */
[----:B------:R-:W-:Y:S01]  /*0010*/  MOV R0, 0x0 ;  /* 0x0000000000007802 */ /* 0x000fe20000000f00 */
[----:B------:R-:W1:Y:S01]  /*0020*/  LDCU.64 UR4, c[0x4][0x8] ;  /* 0x01000100ff0477ac */ /* 0x000e620008000a00 */
[----:B------:R-:W-:-:S05]  /*0030*/  CS2R R6, SRZ ;  /* 0x0000000000067805 */ /* 0x000fca000001ff00 */
[----:B------:R2:W3:Y:S01]  /*0040*/  LDC.64 R2, c[0x4][R0] ;  /* 0x0100000000027b82 */ /* 0x0004e20000000a00 */
[----:B-1----:R-:W-:Y:S02]  /*0050*/  IMAD.U32 R4, RZ, RZ, UR4 ;  /* 0x00000004ff047e24 */ /* 0x002fe4000f8e00ff */
[----:B--2---:R-:W-:-:S07]  /*0060*/  IMAD.U32 R5, RZ, RZ, UR5 ;  /* 0x00000005ff057e24 */ /* 0x004fce000f8e00ff */
[----:B------:R-:W-:-:S07]  /*0070*/  LEPC R20, `(.L_x_0) ;  /* 0x000000001014794e */ /* 0x000fce0000000000 */
[----:B0--3--:R-:W-:Y:S05]  /*0080*/  CALL.ABS.NOINC R2 ;  /* 0x0000000002007343 */ /* 0x009fea0003c00000 */
.L_x_0:
[----:B------:R-:W-:Y:S05]  /*0090*/  EXIT ;  /* 0x000000000000794d */ /* 0x000fea0003800000 */
.L_x_1:
[----:B------:R-:W-:-:S00]  /*00a0*/  BRA `(.L_x_1) ;  /* 0xfffffffc00fc7947 */ /* 0x000fc0000383ffff */
[----:B------:R-:W-:-:S00]  /*00b0*/  NOP ;  /* 0x0000000000007918 */ /* 0x000fc00000000000 */
        /* <DEDUP_REMOVED lines=12> */
.L_x_2:


//--------------------- .nv.global.init           --------------------------
	.section	.nv.global.init,"aw",@progbits
.nv.global.init:
	.type		$str,@object
	.size		$str,(.L_0 - $str)
$str:
        /*0000*/ 	.byte	0x68, 0x65, 0x6c, 0x6c, 0x6f, 0x20, 0x77, 0x6f, 0x72, 0x6c, 0x64, 0x20, 0x66, 0x72, 0x6f, 0x6d
        /*0010*/ 	.byte	0x20, 0x47, 0x50, 0x55, 0x21, 0x0a, 0x00
.L_0:


//--------------------- .nv.shared.reserved.0     --------------------------
	.section	.nv.shared.reserved.0,"aw",@nobits
	.weak		__nv_reservedSMEM_offset_0_alias
	.size		__nv_reservedSMEM_offset_0_alias, 0, 64
	.other		__nv_reservedSMEM_offset_0_alias,@"STO_CUDA_RESERVED_SHARED STV_DEFAULT"
__nv_reservedSMEM_offset_0_alias:
	.zero		0
	.zero		64


//--------------------- .nv.constant0._Z12helloFromGPUv --------------------------
	.section	.nv.constant0._Z12helloFromGPUv,"a",@progbits
	.sectionflags	@""
	.align	4
.nv.constant0._Z12helloFromGPUv:
	.zero		896


//--------------------- SYMBOLS --------------------------

	.type		.nv.reservedSmem.offset0,@object
	.size		.nv.reservedSmem.offset0,0x4
	.type		vprintf,@function
